	.headerflags	@"EF_CUDA_TEXMODE_UNIFIED EF_CUDA_64BIT_ADDRESS EF_CUDA_ACCELERATORS EF_CUDA_SM90 EF_CUDA_VIRTUAL_SM(EF_CUDA_SM90)"
	.elftype	@"ET_EXEC"


//--------------------- .nv.info                  --------------------------
	.section	.nv.info,"",@"SHT_CUDA_INFO"
	.align	4


	//----- nvinfo : EIATTR_REGCOUNT
	.align		4
        /*0000*/ 	.byte	0x04, 0x2f
        /*0002*/ 	.short	(.L_1 - .L_0)
	.align		4
.L_0:
        /*0004*/ 	.word	index@(triton_poi_fused_cat_18)
        /*0008*/ 	.word	0x00000017


	//----- nvinfo : EIATTR_MIN_STACK_SIZE
	.align		4
.L_1:
        /*000c*/ 	.byte	0x04, 0x12
        /*000e*/ 	.short	(.L_3 - .L_2)
	.align		4
.L_2:
        /*0010*/ 	.word	index@(triton_poi_fused_cat_18)
        /*0014*/ 	.word	0x00000000


	//----- nvinfo : EIATTR_FRAME_SIZE
	.align		4
.L_3:
        /*0018*/ 	.byte	0x04, 0x11
        /*001a*/ 	.short	(.L_5 - .L_4)
	.align		4
.L_4:
        /*001c*/ 	.word	index@(triton_poi_fused_cat_18)
        /*0020*/ 	.word	0x00000000


	//----- nvinfo : EIATTR_MIN_STACK_SIZE
	.align		4
.L_5:
        /*0024*/ 	.byte	0x04, 0x12
        /*0026*/ 	.short	(.L_7 - .L_6)
	.align		4
.L_6:
        /*0028*/ 	.word	index@(triton_poi_fused_cat_18)
        /*002c*/ 	.word	0x00000000
.L_7:


//--------------------- .nv.info.triton_poi_fused_cat_18 --------------------------
	.section	.nv.info.triton_poi_fused_cat_18,"",@"SHT_CUDA_INFO"
	.sectionflags	@""
	.align	4


	//----- nvinfo : EIATTR_CUDA_API_VERSION
	.align		4
        /*0000*/ 	.byte	0x04, 0x37
        /*0002*/ 	.short	(.L_9 - .L_8)
.L_8:
        /*0004*/ 	.word	0x0000007c


	//----- nvinfo : EIATTR_KPARAM_INFO
	.align		4
.L_9:
        /*0008*/ 	.byte	0x04, 0x17
        /*000a*/ 	.short	(.L_11 - .L_10)
.L_10:
        /*000c*/ 	.word	0x00000000
        /*0010*/ 	.short	0x0005
        /*0012*/ 	.short	0x0028
        /*0014*/ 	.byte	0x00, 0xf0, 0x11, 0x00


	//----- nvinfo : EIATTR_KPARAM_INFO
	.align		4
.L_11:
        /*0018*/ 	.byte	0x04, 0x17
        /*001a*/ 	.short	(.L_13 - .L_12)
.L_12:
        /*001c*/ 	.word	0x00000000
        /*0020*/ 	.short	0x0004
        /*0022*/ 	.short	0x0020
        /*0024*/ 	.byte	0x00, 0xf4, 0x21, 0x00


	//----- nvinfo : EIATTR_KPARAM_INFO
	.align		4
.L_13:
        /*0028*/ 	.byte	0x04, 0x17
        /*002a*/ 	.short	(.L_15 - .L_14)
.L_14:
        /*002c*/ 	.word	0x00000000
        /*0030*/ 	.short	0x0003
        /*0032*/ 	.short	0x0018
        /*0034*/ 	.byte	0x00, 0xf4, 0x21, 0x00


	//----- nvinfo : EIATTR_KPARAM_INFO
	.align		4
.L_15:
        /*0038*/ 	.byte	0x04, 0x17
        /*003a*/ 	.short	(.L_17 - .L_16)
.L_16:
        /*003c*/ 	.word	0x00000000
        /*0040*/ 	.short	0x0002
        /*0042*/ 	.short	0x0010
        /*0044*/ 	.byte	0x00, 0xf4, 0x21, 0x00


	//----- nvinfo : EIATTR_KPARAM_INFO
	.align		4
.L_17:
        /*0048*/ 	.byte	0x04, 0x17
        /*004a*/ 	.short	(.L_19 - .L_18)
.L_18:
        /*004c*/ 	.word	0x00000000
        /*0050*/ 	.short	0x0001
        /*0052*/ 	.short	0x0008
        /*0054*/ 	.byte	0x00, 0xf4, 0x21, 0x00


	//----- nvinfo : EIATTR_KPARAM_INFO
	.align		4
.L_19:
        /*0058*/ 	.byte	0x04, 0x17
        /*005a*/ 	.short	(.L_21 - .L_20)
.L_20:
        /*005c*/ 	.word	0x00000000
        /*0060*/ 	.short	0x0000
        /*0062*/ 	.short	0x0000
        /*0064*/ 	.byte	0x00, 0xf4, 0x21, 0x00


	//----- nvinfo : EIATTR_SPARSE_MMA_MASK
	.align		4
.L_21:
        /*0068*/ 	.byte	0x03, 0x50
        /*006a*/ 	.short	0x0000


	//----- nvinfo : EIATTR_MAXREG_COUNT
	.align		4
        /*006c*/ 	.byte	0x03, 0x1b
        /*006e*/ 	.short	0x00ff


	//----- nvinfo : EIATTR_EXIT_INSTR_OFFSETS
	.align		4
        /*0070*/ 	.byte	0x04, 0x1c
        /*0072*/ 	.short	(.L_23 - .L_22)


	//   ....[0]....
.L_22:
        /*0074*/ 	.word	0x00000440


	//----- nvinfo : EIATTR_REQNTID
	.align		4
.L_23:
        /*0078*/ 	.byte	0x04, 0x10
        /*007a*/ 	.short	(.L_25 - .L_24)
.L_24:
        /*007c*/ 	.word	0x00000100
        /*0080*/ 	.word	0x00000001
        /*0084*/ 	.word	0x00000001


	//----- nvinfo : EIATTR_CBANK_PARAM_SIZE
	.align		4
.L_25:
        /*0088*/ 	.byte	0x03, 0x19
        /*008a*/ 	.short	0x002c


	//----- nvinfo : EIATTR_PARAM_CBANK
	.align		4
        /*008c*/ 	.byte	0x04, 0x0a
        /*008e*/ 	.short	(.L_27 - .L_26)
	.align		4
.L_26:
        /*0090*/ 	.word	index@(.nv.constant0.triton_poi_fused_cat_18)
        /*0094*/ 	.short	0x0210
        /*0096*/ 	.short	0x002c


	//----- nvinfo : EIATTR_SW_WAR
	.align		4
.L_27:
        /*0098*/ 	.byte	0x04, 0x36
        /*009a*/ 	.short	(.L_29 - .L_28)
.L_28:
        /*009c*/ 	.word	0x00000008
.L_29:


//--------------------- .nv.callgraph             --------------------------
	.section	.nv.callgraph,"",@"SHT_CUDA_CALLGRAPH"
	.align	4
	.sectionentsize	8
	.align		4
        /*0000*/ 	.word	0x00000000
	.align		4
        /*0004*/ 	.word	0xffffffff
	.align		4
        /*0008*/ 	.word	0x00000000
	.align		4
        /*000c*/ 	.word	0xfffffffe
	.align		4
        /*0010*/ 	.word	0x00000000
	.align		4
        /*0014*/ 	.word	0xfffffffd
	.align		4
        /*0018*/ 	.word	0x00000000
	.align		4
        /*001c*/ 	.word	0xfffffffc


//--------------------- .text.triton_poi_fused_cat_18 --------------------------
	.section	.text.triton_poi_fused_cat_18,"ax",@progbits
	.align	128
        .global         triton_poi_fused_cat_18
        .type           triton_poi_fused_cat_18,@function
        .size           triton_poi_fused_cat_18,(.L_x_1 - triton_poi_fused_cat_18)
        .other          triton_poi_fused_cat_18,@"STO_CUDA_ENTRY STV_DEFAULT"
triton_poi_fused_cat_18:
.text.triton_poi_fused_cat_18:
[----:B------:R-:W-:Y:S01]  /*0000*/  LDC R1, c[0x0][0x28] ;  /* 0x00000a00ff017b82 */ /* 0x000fe20000000800 */
[----:B------:R-:W1:Y:S01]  /*0010*/  S2R R0, SR_TID.X ;  /* 0x0000000000007919 */ /* 0x000e620000002100 */
[----:B------:R-:W-:Y:S01]  /*0020*/  ULDC.64 UR6, c[0x0][0x220] ;  /* 0x0000880000067ab9 */ /* 0x000fe20000000a00 */
[----:B------:R-:W-:Y:S01]  /*0030*/  ULDC.64 UR8, c[0x0][0x228] ;  /* 0x00008a0000087ab9 */ /* 0x000fe20000000a00 */
[----:B------:R-:W-:Y:S01]  /*0040*/  IMAD.MOV.U32 R20, RZ, RZ, RZ ;  /* 0x000000ffff147224 */ /* 0x000fe200078e00ff */
[----:B------:R-:W2:Y:S01]  /*0050*/  S2R R3, SR_CTAID.X ;  /* 0x0000000000037919 */ /* 0x000ea20000002500 */
[----:B------:R-:W-:Y:S01]  /*0060*/  ULDC.64 UR4, c[0x0][0x208] ;  /* 0x0000820000047ab9 */ /* 0x000fe20000000a00 */
[----:B-1----:R-:W-:-:S05]  /*0070*/  IMAD.SHL.U32 R0, R0, 0x2, RZ ;  /* 0x0000000200007824 */ /* 0x002fca00078e00ff */
[----:B------:R-:W-:-:S05]  /*0080*/  LOP3.LUT R0, R0, 0x1fe, RZ, 0xc0, !PT ;  /* 0x000001fe00007812 */ /* 0x000fca00078ec0ff */
[----:B--2---:R-:W-:-:S04]  /*0090*/  IMAD R0, R3, 0x200, R0 ;  /* 0x0000020003007824 */ /* 0x004fc800078e0200 */
[----:B------:R-:W-:Y:S01]  /*00a0*/  IMAD.HI R8, R0, 0x2aaaaaab, RZ ;  /* 0x2aaaaaab00087827 */ /* 0x000fe200078e02ff */
[----:B------:R-:W-:-:S04]  /*00b0*/  SHF.R.S32.HI R3, RZ, 0x1f, R0 ;  /* 0x0000001fff037819 */ /* 0x000fc80000011400 */
[----:B------:R-:W-:Y:S02]  /*00c0*/  LEA.HI R4, R3, R0, RZ, 0xa ;  /* 0x0000000003047211 */ /* 0x000fe400078f50ff */
[----:B------:R-:W-:Y:S01]  /*00d0*/  SHF.R.U32.HI R11, RZ, 0x1f, R8 ;  /* 0x0000001fff0b7819 */ /* 0x000fe20000011608 */
[----:B------:R-:W1:Y:S01]  /*00e0*/  LDC.64 R2, c[0x0][0x210] ;  /* 0x00008400ff027b82 */ /* 0x000e620000000a00 */
[----:B------:R-:W-:Y:S02]  /*00f0*/  SHF.R.S32.HI R7, RZ, 0xa, R4 ;  /* 0x0000000aff077819 */ /* 0x000fe40000011404 */
[----:B------:R-:W-:Y:S02]  /*0100*/  LOP3.LUT R9, R4, 0xfffffc00, RZ, 0xc0, !PT ;  /* 0xfffffc0004097812 */ /* 0x000fe400078ec0ff */
[----:B------:R-:W-:Y:S01]  /*0110*/  LEA.HI.SX32 R11, R8, R11, 0x11 ;  /* 0x0000000b080b7211 */ /* 0x000fe200078f8aff */
[----:B------:R-:W-:-:S04]  /*0120*/  IMAD.HI R5, R7, 0x2aaaaaab, RZ ;  /* 0x2aaaaaab07057827 */ /* 0x000fc800078e02ff */
[----:B------:R-:W-:Y:S01]  /*0130*/  IMAD.IADD R9, R0, 0x1, -R9 ;  /* 0x0000000100097824 */ /* 0x000fe200078e0a09 */
[----:B------:R-:W-:-:S03]  /*0140*/  SHF.R.U32.HI R6, RZ, 0x1f, R5 ;  /* 0x0000001fff067819 */ /* 0x000fc60000011605 */
[----:B------:R-:W-:Y:S01]  /*0150*/  IMAD R9, R11, 0x10000, R9 ;  /* 0x000100000b097824 */ /* 0x000fe200078e0209 */
[----:B------:R-:W-:Y:S02]  /*0160*/  LEA.HI R6, R5, R6, RZ, 0x1b ;  /* 0x0000000605067211 */ /* 0x000fe400078fd8ff */
[----:B------:R-:W2:Y:S02]  /*0170*/  LDC.64 R4, c[0x0][0x218] ;  /* 0x00008600ff047b82 */ /* 0x000ea40000000a00 */
[----:B------:R-:W-:Y:S01]  /*0180*/  SHF.R.S32.HI R15, RZ, 0x1f, R9 ;  /* 0x0000001fff0f7819 */ /* 0x000fe20000011409 */
[----:B------:R-:W-:Y:S02]  /*0190*/  IMAD R7, R6, -0xc0, R7 ;  /* 0xffffff4006077824 */ /* 0x000fe400078e0207 */
[----:B------:R-:W-:Y:S02]  /*01a0*/  IMAD R6, R11, -0x30000, R0 ;  /* 0xfffd00000b067824 */ /* 0x000fe400078e0200 */
[C---:B------:R-:W-:Y:S01]  /*01b0*/  IMAD.SHL.U32 R8, R7.reuse, 0x400, RZ ;  /* 0x0000040007087824 */ /* 0x040fe200078e00ff */
[----:B------:R-:W-:Y:S01]  /*01c0*/  LOP3.LUT R10, R7, 0xffffffc0, RZ, 0xc0, !PT ;  /* 0xffffffc0070a7812 */ /* 0x000fe200078ec0ff */
[----:B------:R-:W-:Y:S01]  /*01d0*/  IMAD R13, R11, 0x10000, R6 ;  /* 0x000100000b0d7824 */ /* 0x000fe200078e0206 */
[----:B------:R-:W-:Y:S01]  /*01e0*/  ISETP.GT.AND P2, PT, R7, 0x7f, PT ;  /* 0x0000007f0700780c */ /* 0x000fe20003f44270 */
[----:B------:R-:W-:Y:S01]  /*01f0*/  IMAD.MOV.U32 R6, RZ, RZ, RZ ;  /* 0x000000ffff067224 */ /* 0x000fe200078e00ff */
[----:B------:R-:W-:Y:S01]  /*0200*/  IADD3 R9, P1, R8, R9, RZ ;  /* 0x0000000908097210 */ /* 0x000fe20007f3e0ff */
[----:B-1----:R-:W-:Y:S01]  /*0210*/  IMAD.WIDE R12, R13, 0x4, R2 ;  /* 0x000000040d0c7825 */ /* 0x002fe200078e0202 */
[----:B------:R-:W-:-:S02]  /*0220*/  ISETP.NE.AND P0, PT, R10, 0x40, PT ;  /* 0x000000400a00780c */ /* 0x000fc40003f05270 */
[----:B------:R-:W-:Y:S02]  /*0230*/  CS2R R2, SRZ ;  /* 0x0000000000027805 */ /* 0x000fe4000001ff00 */
[----:B------:R-:W-:Y:S01]  /*0240*/  LEA.HI.X.SX32 R8, R8, R15, 0x1, P1 ;  /* 0x0000000f08087211 */ /* 0x000fe200008f0eff */
[----:B------:R-:W-:Y:S01]  /*0250*/  IMAD.SHL.U32 R18, R9, 0x4, RZ ;  /* 0x0000000409127824 */ /* 0x000fe200078e00ff */
[C---:B------:R-:W-:Y:S01]  /*0260*/  ISETP.GE.AND P1, PT, R7.reuse, 0x40, PT ;  /* 0x000000400700780c */ /* 0x040fe20003f26270 */
[----:B------:R-:W1:Y:S03]  /*0270*/  LDC.64 R10, c[0x0][0x230] ;  /* 0x00008c00ff0a7b82 */ /* 0x000e660000000a00 */
[----:B------:R-:W-:Y:S01]  /*0280*/  IADD3 R16, P3, R18, UR6, RZ ;  /* 0x0000000612107c10 */ /* 0x000fe2000ff7e0ff */
[----:B--2---:R-:W-:Y:S01]  /*0290*/  IMAD.WIDE R14, R7, 0x4, R4 ;  /* 0x00000004070e7825 */ /* 0x004fe200078e0204 */
[----:B------:R-:W-:-:S02]  /*02a0*/  SHF.L.U64.HI R4, R9, 0x2, R8 ;  /* 0x0000000209047819 */ /* 0x000fc40000010208 */
[----:B------:R-:W-:Y:S02]  /*02b0*/  IADD3 R18, P4, R18, UR8, RZ ;  /* 0x0000000812127c10 */ /* 0x000fe4000ff9e0ff */
[----:B------:R-:W-:Y:S02]  /*02c0*/  IADD3.X R17, R4, UR7, RZ, P3, !PT ;  /* 0x0000000704117c10 */ /* 0x000fe40009ffe4ff */
[----:B------:R-:W-:Y:S01]  /*02d0*/  IADD3.X R19, R4, UR9, RZ, P4, !PT ;  /* 0x0000000904137c10 */ /* 0x000fe2000a7fe4ff */
[----:B------:R-:W2:Y:S01]  /*02e0*/  @!P1 LDG.E.EL R6, desc[UR4][R14.64] ;  /* 0x000000040e069981 */ /* 0x000ea2000c2e1900 */
[----:B------:R-:W-:-:S03]  /*02f0*/  CS2R R4, SRZ ;  /* 0x0000000000047805 */ /* 0x000fc6000001ff00 */
[----:B------:R-:W3:Y:S01]  /*0300*/  @!P1 LDG.E.64 R2, desc[UR4][R12.64] ;  /* 0x000000040c029981 */ /* 0x000ee2000c1e1b00 */
[----:B------:R-:W-:-:S03]  /*0310*/  CS2R R8, SRZ ;  /* 0x0000000000087805 */ /* 0x000fc6000001ff00 */
[----:B------:R-:W4:Y:S04]  /*0320*/  @!P1 LDG.E.EL R20, desc[UR4][R14.64] ;  /* 0x000000040e149981 */ /* 0x000f28000c2e1900 */
[----:B------:R-:W5:Y:S04]  /*0330*/  @!P0 LDG.E.64 R4, desc[UR4][R16.64+-0x40000] ;  /* 0xfc00000410048981 */ /* 0x000f68000c1e1b00 */
[----:B------:R-:W5:Y:S01]  /*0340*/  @P2 LDG.E.64 R8, desc[UR4][R18.64+-0x80000] ;  /* 0xf800000412082981 */ /* 0x000f62000c1e1b00 */
[----:B------:R-:W-:Y:S01]  /*0350*/  ISETP.GE.AND P3, PT, R7, 0x80, PT ;  /* 0x000000800700780c */ /* 0x000fe20003f66270 */
[----:B-1----:R-:W-:Y:S01]  /*0360*/  IMAD.WIDE R10, R0, 0x4, R10 ;  /* 0x00000004000a7825 */ /* 0x002fe200078e020a */
[----:B--2---:R-:W-:-:S02]  /*0370*/  SEL R7, R6, RZ, !P1 ;  /* 0x000000ff06077207 */ /* 0x004fc40004800000 */
[----:B---3--:R-:W-:Y:S02]  /*0380*/  SEL R2, R2, RZ, !P1 ;  /* 0x000000ff02027207 */ /* 0x008fe40004800000 */
[----:B------:R-:W-:Y:S02]  /*0390*/  SEL R3, R3, RZ, !P1 ;  /* 0x000000ff03037207 */ /* 0x000fe40004800000 */
[----:B----4-:R-:W-:Y:S01]  /*03a0*/  SEL R20, R20, RZ, !P1 ;  /* 0x000000ff14147207 */ /* 0x010fe20004800000 */
[----:B------:R-:W-:Y:S01]  /*03b0*/  FADD R2, R2, R7 ;  /* 0x0000000702027221 */ /* 0x000fe20000000000 */
[----:B-----5:R-:W-:-:S03]  /*03c0*/  SEL R7, R4, RZ, !P0 ;  /* 0x000000ff04077207 */ /* 0x020fc60004000000 */
[----:B------:R-:W-:Y:S01]  /*03d0*/  FADD R3, R3, R20 ;  /* 0x0000001403037221 */ /* 0x000fe20000000000 */
[----:B------:R-:W-:Y:S02]  /*03e0*/  SEL R4, R5, RZ, !P0 ;  /* 0x000000ff05047207 */ /* 0x000fe40004000000 */
[----:B------:R-:W-:Y:S02]  /*03f0*/  SEL R8, R8, RZ, P2 ;  /* 0x000000ff08087207 */ /* 0x000fe40001000000 */
[----:B------:R-:W-:Y:S02]  /*0400*/  SEL R9, R9, RZ, P2 ;  /* 0x000000ff09097207 */ /* 0x000fe40001000000 */
[----:B------:R-:W-:Y:S02]  /*0410*/  @!P3 SEL R8, R2, R7, !P1 ;  /* 0x000000070208b207 */ /* 0x000fe40004800000 */
[----:B------:R-:W-:-:S05]  /*0420*/  @!P3 SEL R9, R3, R4, !P1 ;  /* 0x000000040309b207 */ /* 0x000fca0004800000 */
[----:B------:R-:W-:Y:S01]  /*0430*/  STG.E.64 desc[UR4][R10.64], R8 ;  /* 0x000000080a007986 */ /* 0x000fe2000c101b04 */
[----:B------:R-:W-:Y:S05]  /*0440*/  EXIT ;  /* 0x000000000000794d */ /* 0x000fea0003800000 */
.L_x_0:
[----:B------:R-:W-:-:S00]  /*0450*/  BRA `(.L_x_0) ;  /* 0xfffffffc00fc7947 */ /* 0x000fc0000383ffff */
[----:B------:R-:W-:-:S00]  /*0460*/  NOP ;  /* 0x0000000000007918 */ /* 0x000fc00000000000 */
        /* <DEDUP_REMOVED lines=9> */
.L_x_1:


//--------------------- .nv.constant0.triton_poi_fused_cat_18 --------------------------
	.section	.nv.constant0.triton_poi_fused_cat_18,"a",@progbits
	.sectionflags	@""
	.align	4
.nv.constant0.triton_poi_fused_cat_18:
	.zero		572
